//
// Generated by NVIDIA NVVM Compiler
//
// Compiler Build ID: CL-36424714
// Cuda compilation tools, release 13.0, V13.0.88
// Based on NVVM 20.0.0
//

.version 9.0
.target sm_100
.address_size 64

	// .globl	compute

.visible .entry compute(
	.param .u64 .ptr .align 1 compute_param_0,
	.param .u64 .ptr .align 1 compute_param_1,
	.param .u64 .ptr .align 1 compute_param_2
)
{
	.reg .pred 	%p<2>;
	.reg .b32 	%r<2>;
	.reg .b32 	%f<7>;
	.reg .b64 	%rd<13>;

	ld.param.u64 	%rd1, [compute_param_0];
	ld.param.u64 	%rd3, [compute_param_1];
	ld.param.u64 	%rd2, [compute_param_2];
	cvta.to.global.u64 	%rd4, %rd3;
	mov.u32 	%r1, %tid.x;
	mul.wide.u32 	%rd5, %r1, 4;
	add.s64 	%rd6, %rd4, %rd5;
	ld.global.f32 	%f1, [%rd6];
	setp.eq.f32 	%p1, %f1, 0f00000000;
	mov.f32 	%f6, 0f7FC00000;
	@%p1 bra 	$L__BB0_2;
	cvta.to.global.u64 	%rd7, %rd1;
	add.s64 	%rd9, %rd7, %rd5;
	ld.global.f32 	%f5, [%rd9];
	div.rn.f32 	%f6, %f5, %f1;
$L__BB0_2:
	cvta.to.global.u64 	%rd10, %rd2;
	add.s64 	%rd12, %rd10, %rd5;
	st.global.f32 	[%rd12], %f6;
	ret;

}


// ===== COMPILED SASS (sm_100) =====

	.target	sm_100

	.elftype	@"ET_EXEC"


//--------------------- .note.nv.tkinfo           --------------------------
	.section	.note.nv.tkinfo,"",@"SHT_NOTE"
	.sectionflags	@"SHF_NOTE_NV_TKINFO"
	.tkinfo
        /*0018*/ 	.word	0x00000002
        /*0030*/ 	.string	""
        /*0030*/ 	.string	"ptxas"
        /*0030*/ 	.string	"Cuda compilation tools, release 13.0, V13.0.88"
        /*0030*/ 	.string	"Build cuda_13.0.r13.0/compiler.36424714_0"
        /*0030*/ 	.string	"-arch sm_100 -m 64 "



//--------------------- .note.nv.cuinfo           --------------------------
	.section	.note.nv.cuinfo,"",@"SHT_NOTE"
	.sectionflags	@"SHF_NOTE_NV_CUINFO"
        /*0018*/ 	.short	0x0002
        /*001a*/ 	.short	0x0064
        /*001c*/ 	.short	0x0082
	.zero		2


//--------------------- .nv.info                  --------------------------
	.section	.nv.info,"",@"SHT_CUDA_INFO"
	.align	4


	//----- nvinfo : EIATTR_REGCOUNT
	.align		4
        /*0000*/ 	.byte	0x04, 0x2f
        /*0002*/ 	.short	(.L_1 - .L_0)
	.align		4
.L_0:
        /*0004*/ 	.word	index@(compute)
        /*0008*/ 	.word	0x00000010


	//----- nvinfo : EIATTR_FRAME_SIZE
	.align		4
.L_1:
        /*000c*/ 	.byte	0x04, 0x11
        /*000e*/ 	.short	(.L_3 - .L_2)
	.align		4
.L_2:
        /*0010*/ 	.word	index@($__internal_0_$__cuda_sm3x_div_rn_noftz_f32_slowpath)
        /*0014*/ 	.word	0x00000000


	//----- nvinfo : EIATTR_FRAME_SIZE
	.align		4
.L_3:
        /*0018*/ 	.byte	0x04, 0x11
        /*001a*/ 	.short	(.L_5 - .L_4)
	.align		4
.L_4:
        /*001c*/ 	.word	index@(compute)
        /*0020*/ 	.word	0x00000000


	//----- nvinfo : EIATTR_MIN_STACK_SIZE
	.align		4
.L_5:
        /*0024*/ 	.byte	0x04, 0x12
        /*0026*/ 	.short	(.L_7 - .L_6)
	.align		4
.L_6:
        /*0028*/ 	.word	index@(compute)
        /*002c*/ 	.word	0x00000000
.L_7:


//--------------------- .nv.compat                --------------------------
	.section	.nv.compat,"",@"SHT_CUDA_COMPAT_INFO"
	.align	4
        /*0000*/ 	.byte	0x02, 0x09, 0x00, 0x00, 0x02, 0x02, 0x01, 0x00, 0x02, 0x05, 0x05, 0x00, 0x03, 0x07, 0x01, 0x01
        /*0010*/ 	.byte	0x02, 0x03, 0x00, 0x00, 0x02, 0x06, 0x01, 0x00, 0x04, 0x0b, 0x08, 0x00, 0x01, 0x00, 0x00, 0x00
        /*0020*/ 	.byte	0x00, 0x00, 0x00, 0x00


//--------------------- .nv.info.compute          --------------------------
	.section	.nv.info.compute,"",@"SHT_CUDA_INFO"
	.sectionflags	@""
	.align	4


	//----- nvinfo : EIATTR_CUDA_API_VERSION
	.align		4
        /*0000*/ 	.byte	0x04, 0x37
        /*0002*/ 	.short	(.L_9 - .L_8)
.L_8:
        /*0004*/ 	.word	0x00000082


	//----- nvinfo : EIATTR_KPARAM_INFO
	.align		4
.L_9:
        /*0008*/ 	.byte	0x04, 0x17
        /*000a*/ 	.short	(.L_11 - .L_10)
.L_10:
        /*000c*/ 	.word	0x00000000
        /*0010*/ 	.short	0x0002
        /*0012*/ 	.short	0x0010
        /*0014*/ 	.byte	0x00, 0xf5, 0x21, 0x00


	//----- nvinfo : EIATTR_KPARAM_INFO
	.align		4
.L_11:
        /*0018*/ 	.byte	0x04, 0x17
        /*001a*/ 	.short	(.L_13 - .L_12)
.L_12:
        /*001c*/ 	.word	0x00000000
        /*0020*/ 	.short	0x0001
        /*0022*/ 	.short	0x0008
        /*0024*/ 	.byte	0x00, 0xf5, 0x21, 0x00


	//----- nvinfo : EIATTR_KPARAM_INFO
	.align		4
.L_13:
        /*0028*/ 	.byte	0x04, 0x17
        /*002a*/ 	.short	(.L_15 - .L_14)
.L_14:
        /*002c*/ 	.word	0x00000000
        /*0030*/ 	.short	0x0000
        /*0032*/ 	.short	0x0000
        /*0034*/ 	.byte	0x00, 0xf5, 0x21, 0x00


	//----- nvinfo : EIATTR_SPARSE_MMA_MASK
	.align		4
.L_15:
        /*0038*/ 	.byte	0x03, 0x50
        /*003a*/ 	.short	0x0000


	//----- nvinfo : EIATTR_MAXREG_COUNT
	.align		4
        /*003c*/ 	.byte	0x03, 0x1b
        /*003e*/ 	.short	0x00ff


	//----- nvinfo : EIATTR_MERCURY_ISA_VERSION
	.align		4
        /*0040*/ 	.byte	0x03, 0x5f
        /*0042*/ 	.short	0x0101


	//----- nvinfo : EIATTR_VRC_CTA_INIT_COUNT
	.align		4
        /*0044*/ 	.byte	0x02, 0x4a
	.zero		1
	.zero		1


	//----- nvinfo : EIATTR_EXIT_INSTR_OFFSETS
	.align		4
        /*0048*/ 	.byte	0x04, 0x1c
        /*004a*/ 	.short	(.L_17 - .L_16)


	//   ....[0]....
.L_16:
        /*004c*/ 	.word	0x000001e0


	//----- nvinfo : EIATTR_CRS_STACK_SIZE
	.align		4
.L_17:
        /*0050*/ 	.byte	0x04, 0x1e
        /*0052*/ 	.short	(.L_19 - .L_18)
.L_18:
        /*0054*/ 	.word	0x00000000


	//----- nvinfo : EIATTR_CBANK_PARAM_SIZE
	.align		4
.L_19:
        /*0058*/ 	.byte	0x03, 0x19
        /*005a*/ 	.short	0x0018


	//----- nvinfo : EIATTR_PARAM_CBANK
	.align		4
        /*005c*/ 	.byte	0x04, 0x0a
        /*005e*/ 	.short	(.L_21 - .L_20)
	.align		4
.L_20:
        /*0060*/ 	.word	index@(.nv.constant0.compute)
        /*0064*/ 	.short	0x0380
        /*0066*/ 	.short	0x0018


	//----- nvinfo : EIATTR_SW_WAR
	.align		4
.L_21:
        /*0068*/ 	.byte	0x04, 0x36
        /*006a*/ 	.short	(.L_23 - .L_22)
.L_22:
        /*006c*/ 	.word	0x00000008
.L_23:


//--------------------- .nv.callgraph             --------------------------
	.section	.nv.callgraph,"",@"SHT_CUDA_CALLGRAPH"
	.align	4
	.sectionentsize	8
	.align		4
        /*0000*/ 	.word	0x00000000
	.align		4
        /*0004*/ 	.word	0xffffffff
	.align		4
        /*0008*/ 	.word	0x00000000
	.align		4
        /*000c*/ 	.word	0xfffffffe
	.align		4
        /*0010*/ 	.word	0x00000000
	.align		4
        /*0014*/ 	.word	0xfffffffd
	.align		4
        /*0018*/ 	.word	0x00000000
	.align		4
        /*001c*/ 	.word	0xfffffffc


//--------------------- .text.compute             --------------------------
	.section	.text.compute,"ax",@progbits
	.align	128
        .global         compute
        .type           compute,@function
        .size           compute,(.L_x_15 - compute)
        .other          compute,@"STO_CUDA_ENTRY STV_DEFAULT"
compute:
.text.compute:
[----:B------:R-:W-:Y:S01]  /*0000*/  LDC R1, c[0x0][0x37c] ;  /* 0x0000df00ff017b82 */ /* 0x000fe20000000800 */
[----:B------:R-:W0:Y:S07]  /*0010*/  S2R R2, SR_TID.X ;  /* 0x0000000000027919 */ /* 0x000e2e0000002100 */
[----:B------:R-:W0:Y:S01]  /*0020*/  LDC.64 R4, c[0x0][0x388] ;  /* 0x0000e200ff047b82 */ /* 0x000e220000000a00 */
[----:B------:R-:W1:Y:S01]  /*0030*/  LDCU.64 UR4, c[0x0][0x358] ;  /* 0x00006b00ff0477ac */ /* 0x000e620008000a00 */
[----:B0-----:R-:W-:-:S05]  /*0040*/  IMAD.WIDE.U32 R4, R2, 0x4, R4 ;  /* 0x0000000402047825 */ /* 0x001fca00078e0004 */
[----:B-1----:R-:W2:Y:S01]  /*0050*/  LDG.E R3, desc[UR4][R4.64] ;  /* 0x0000000404037981 */ /* 0x002ea2000c1e1900 */
[----:B------:R-:W-:Y:S01]  /*0060*/  BSSY.RECONVERGENT B0, `(.L_x_0) ;  /* 0x0000014000007945 */ /* 0x000fe20003800200 */
[----:B------:R-:W-:Y:S01]  /*0070*/  IMAD.MOV.U32 R7, RZ, RZ, 0x7fc00000 ;  /* 0x7fc00000ff077424 */ /* 0x000fe200078e00ff */
[----:B--2---:R-:W-:-:S13]  /*0080*/  FSETP.NEU.AND P0, PT, R3, RZ, PT ;  /* 0x000000ff0300720b */ /* 0x004fda0003f0d000 */
[----:B------:R-:W-:Y:S05]  /*0090*/  @!P0 BRA `(.L_x_1) ;  /* 0x0000000000408947 */ /* 0x000fea0003800000 */
[----:B------:R-:W0:Y:S02]  /*00a0*/  LDC.64 R4, c[0x0][0x380] ;  /* 0x0000e000ff047b82 */ /* 0x000e240000000a00 */
[----:B0-----:R-:W-:-:S05]  /*00b0*/  IMAD.WIDE.U32 R4, R2, 0x4, R4 ;  /* 0x0000000402047825 */ /* 0x001fca00078e0004 */
[----:B------:R-:W2:Y:S01]  /*00c0*/  LDG.E R0, desc[UR4][R4.64] ;  /* 0x0000000404007981 */ /* 0x000ea2000c1e1900 */
[----:B------:R-:W0:Y:S01]  /*00d0*/  MUFU.RCP R6, R3 ;  /* 0x0000000300067308 */ /* 0x000e220000001000 */
[----:B------:R-:W-:Y:S01]  /*00e0*/  BSSY.RECONVERGENT B1, `(.L_x_1) ;  /* 0x000000b000017945 */ /* 0x000fe20003800200 */
[----:B0-----:R-:W-:-:S04]  /*00f0*/  FFMA R7, -R3, R6, 1 ;  /* 0x3f80000003077423 */ /* 0x001fc80000000106 */
[----:B------:R-:W-:Y:S02]  /*0100*/  FFMA R7, R6, R7, R6 ;  /* 0x0000000706077223 */ /* 0x000fe40000000006 */
[----:B--2---:R-:W0:Y:S02]  /*0110*/  FCHK P0, R0, R3 ;  /* 0x0000000300007302 */ /* 0x004e240000000000 */
[----:B------:R-:W-:-:S04]  /*0120*/  FFMA R6, R0, R7, RZ ;  /* 0x0000000700067223 */ /* 0x000fc800000000ff */
[----:B------:R-:W-:-:S04]  /*0130*/  FFMA R8, -R3, R6, R0 ;  /* 0x0000000603087223 */ /* 0x000fc80000000100 */
[----:B------:R-:W-:Y:S01]  /*0140*/  FFMA R7, R7, R8, R6 ;  /* 0x0000000807077223 */ /* 0x000fe20000000006 */
[----:B0-----:R-:W-:Y:S06]  /*0150*/  @!P0 BRA `(.L_x_2) ;  /* 0x00000000000c8947 */ /* 0x001fec0003800000 */
[----:B------:R-:W-:-:S07]  /*0160*/  MOV R4, 0x180 ;  /* 0x0000018000047802 */ /* 0x000fce0000000f00 */
[----:B------:R-:W-:Y:S05]  /*0170*/  CALL.REL.NOINC `($__internal_0_$__cuda_sm3x_div_rn_noftz_f32_slowpath) ;  /* 0x00000000001c7944 */ /* 0x000fea0003c00000 */
[----:B------:R-:W-:-:S07]  /*0180*/  IMAD.MOV.U32 R7, RZ, RZ, R0 ;  /* 0x000000ffff077224 */ /* 0x000fce00078e0000 */
.L_x_2:
[----:B------:R-:W-:Y:S05]  /*0190*/  BSYNC.RECONVERGENT B1 ;  /* 0x0000000000017941 */ /* 0x000fea0003800200 */
.L_x_1:
[----:B------:R-:W-:Y:S05]  /*01a0*/  BSYNC.RECONVERGENT B0 ;  /* 0x0000000000007941 */ /* 0x000fea0003800200 */
.L_x_0:
[----:B------:R-:W0:Y:S02]  /*01b0*/  LDC.64 R4, c[0x0][0x390] ;  /* 0x0000e400ff047b82 */ /* 0x000e240000000a00 */
[----:B0-----:R-:W-:-:S05]  /*01c0*/  IMAD.WIDE.U32 R2, R2, 0x4, R4 ;  /* 0x0000000402027825 */ /* 0x001fca00078e0004 */
[----:B------:R-:W-:Y:S01]  /*01d0*/  STG.E desc[UR4][R2.64], R7 ;  /* 0x0000000702007986 */ /* 0x000fe2000c101904 */
[----:B------:R-:W-:Y:S05]  /*01e0*/  EXIT ;  /* 0x000000000000794d */ /* 0x000fea0003800000 */
        .weak           $__internal_0_$__cuda_sm3x_div_rn_noftz_f32_slowpath
        .type           $__internal_0_$__cuda_sm3x_div_rn_noftz_f32_slowpath,@function
        .size           $__internal_0_$__cuda_sm3x_div_rn_noftz_f32_slowpath,(.L_x_15 - $__internal_0_$__cuda_sm3x_div_rn_noftz_f32_slowpath)
$__internal_0_$__cuda_sm3x_div_rn_noftz_f32_slowpath:
[--C-:B------:R-:W-:Y:S01]  /*01f0*/  SHF.R.U32.HI R6, RZ, 0x17, R3.reuse ;  /* 0x00000017ff067819 */ /* 0x100fe20000011603 */
[----:B------:R-:W-:Y:S01]  /*0200*/  BSSY.RECONVERGENT B2, `(.L_x_3) ;  /* 0x0000064000027945 */ /* 0x000fe20003800200 */
[--C-:B------:R-:W-:Y:S01]  /*0210*/  SHF.R.U32.HI R5, RZ, 0x17, R0.reuse ;  /* 0x00000017ff057819 */ /* 0x100fe20000011600 */
[----:B------:R-:W-:Y:S01]  /*0220*/  IMAD.MOV.U32 R7, RZ, RZ, R0 ;  /* 0x000000ffff077224 */ /* 0x000fe200078e0000 */
[----:B------:R-:W-:Y:S01]  /*0230*/  LOP3.LUT R6, R6, 0xff, RZ, 0xc0, !PT ;  /* 0x000000ff06067812 */ /* 0x000fe200078ec0ff */
[----:B------:R-:W-:Y:S01]  /*0240*/  IMAD.MOV.U32 R8, RZ, RZ, R3 ;  /* 0x000000ffff087224 */ /* 0x000fe200078e0003 */
[----:B------:R-:W-:-:S03]  /*0250*/  LOP3.LUT R5, R5, 0xff, RZ, 0xc0, !PT ;  /* 0x000000ff05057812 */ /* 0x000fc600078ec0ff */
[----:B------:R-:W-:Y:S02]  /*0260*/  VIADD R11, R6, 0xffffffff ;  /* 0xffffffff060b7836 */ /* 0x000fe40000000000 */
[----:B------:R-:W-:-:S03]  /*0270*/  VIADD R10, R5, 0xffffffff ;  /* 0xffffffff050a7836 */ /* 0x000fc60000000000 */
[----:B------:R-:W-:-:S04]  /*0280*/  ISETP.GT.U32.AND P0, PT, R11, 0xfd, PT ;  /* 0x000000fd0b00780c */ /* 0x000fc80003f04070 */
[----:B------:R-:W-:-:S13]  /*0290*/  ISETP.GT.U32.OR P0, PT, R10, 0xfd, P0 ;  /* 0x000000fd0a00780c */ /* 0x000fda0000704470 */
[----:B------:R-:W-:Y:S01]  /*02a0*/  @!P0 IMAD.MOV.U32 R9, RZ, RZ, RZ ;  /* 0x000000ffff098224 */ /* 0x000fe200078e00ff */
[----:B------:R-:W-:Y:S06]  /*02b0*/  @!P0 BRA `(.L_x_4) ;  /* 0x00000000005c8947 */ /* 0x000fec0003800000 */
[----:B------:R-:W-:Y:S02]  /*02c0*/  FSETP.GTU.FTZ.AND P0, PT, |R0|, +INF , PT ;  /* 0x7f8000000000780b */ /* 0x000fe40003f1c200 */
[----:B------:R-:W-:-:S04]  /*02d0*/  FSETP.GTU.FTZ.AND P1, PT, |R3|, +INF , PT ;  /* 0x7f8000000300780b */ /* 0x000fc80003f3c200 */
[----:B------:R-:W-:-:S13]  /*02e0*/  PLOP3.LUT P0, PT, P0, P1, PT, 0xf8, 0x8f ;  /* 0x00000000008f781c */ /* 0x000fda0000703f70 */
[----:B------:R-:W-:Y:S05]  /*02f0*/  @P0 BRA `(.L_x_5) ;  /* 0x00000004004c0947 */ /* 0x000fea0003800000 */
[----:B------:R-:W-:-:S13]  /*0300*/  LOP3.LUT P0, RZ, R8, 0x7fffffff, R7, 0xc8, !PT ;  /* 0x7fffffff08ff7812 */ /* 0x000fda000780c807 */
[----:B------:R-:W-:Y:S05]  /*0310*/  @!P0 BRA `(.L_x_6) ;  /* 0x00000004003c8947 */ /* 0x000fea0003800000 */
[C---:B------:R-:W-:Y:S02]  /*0320*/  FSETP.NEU.FTZ.AND P2, PT, |R0|.reuse, +INF , PT ;  /* 0x7f8000000000780b */ /* 0x040fe40003f5d200 */
[----:B------:R-:W-:Y:S02]  /*0330*/  FSETP.NEU.FTZ.AND P1, PT, |R3|, +INF , PT ;  /* 0x7f8000000300780b */ /* 0x000fe40003f3d200 */
[----:B------:R-:W-:-:S11]  /*0340*/  FSETP.NEU.FTZ.AND P0, PT, |R0|, +INF , PT ;  /* 0x7f8000000000780b */ /* 0x000fd60003f1d200 */
[----:B------:R-:W-:Y:S05]  /*0350*/  @!P1 BRA !P2, `(.L_x_6) ;  /* 0x00000004002c9947 */ /* 0x000fea0005000000 */
[----:B------:R-:W-:-:S04]  /*0360*/  LOP3.LUT P2, RZ, R7, 0x7fffffff, RZ, 0xc0, !PT ;  /* 0x7fffffff07ff7812 */ /* 0x000fc8000784c0ff */
[----:B------:R-:W-:-:S13]  /*0370*/  PLOP3.LUT P1, PT, P1, P2, PT, 0x2f, 0xf2 ;  /* 0x0000000000f2781c */ /* 0x000fda0000f24577 */
[----:B------:R-:W-:Y:S05]  /*0380*/  @P1 BRA `(.L_x_7) ;  /* 0x0000000400181947 */ /* 0x000fea0003800000 */
[----:B------:R-:W-:-:S04]  /*0390*/  LOP3.LUT P1, RZ, R8, 0x7fffffff, RZ, 0xc0, !PT ;  /* 0x7fffffff08ff7812 */ /* 0x000fc8000782c0ff */
[----:B------:R-:W-:-:S13]  /*03a0*/  PLOP3.LUT P0, PT, P0, P1, PT, 0x2f, 0xf2 ;  /* 0x0000000000f2781c */ /* 0x000fda0000702577 */
[----:B------:R-:W-:Y:S05]  /*03b0*/  @P0 BRA `(.L_x_8) ;  /* 0x0000000400000947 */ /* 0x000fea0003800000 */
[----:B------:R-:W-:Y:S02]  /*03c0*/  ISETP.GE.AND P0, PT, R10, RZ, PT ;  /* 0x000000ff0a00720c */ /* 0x000fe40003f06270 */
[----:B------:R-:W-:-:S11]  /*03d0*/  ISETP.GE.AND P1, PT, R11, RZ, PT ;  /* 0x000000ff0b00720c */ /* 0x000fd60003f26270 */
[----:B------:R-:W-:Y:S02]  /*03e0*/  @P0 IMAD.MOV.U32 R9, RZ, RZ, RZ ;  /* 0x000000ffff090224 */ /* 0x000fe400078e00ff */
[----:B------:R-:W-:Y:S01]  /*03f0*/  @!P0 FFMA R7, R0, 1.84467440737095516160e+19, RZ ;  /* 0x5f80000000078823 */ /* 0x000fe200000000ff */
[----:B------:R-:W-:Y:S02]  /*0400*/  @!P0 IMAD.MOV.U32 R9, RZ, RZ, -0x40 ;  /* 0xffffffc0ff098424 */ /* 0x000fe400078e00ff */
[----:B------:R-:W-:Y:S02]  /*0410*/  @!P1 FFMA R8, R3, 1.84467440737095516160e+19, RZ ;  /* 0x5f80000003089823 */ /* 0x000fe400000000ff */
[----:B------:R-:W-:-:S07]  /*0420*/  @!P1 VIADD R9, R9, 0x40 ;  /* 0x0000004009099836 */ /* 0x000fce0000000000 */
.L_x_4:
[----:B------:R-:W-:Y:S01]  /*0430*/  LEA R3, R6, 0xc0800000, 0x17 ;  /* 0xc080000006037811 */ /* 0x000fe200078eb8ff */
[----:B------:R-:W-:Y:S01]  /*0440*/  VIADD R5, R5, 0xffffff81 ;  /* 0xffffff8105057836 */ /* 0x000fe20000000000 */
[----:B------:R-:W-:Y:S03]  /*0450*/  BSSY.RECONVERGENT B3, `(.L_x_9) ;  /* 0x0000035000037945 */ /* 0x000fe60003800200 */
[----:B------:R-:W-:Y:S01]  /*0460*/  IMAD.IADD R3, R8, 0x1, -R3 ;  /* 0x0000000108037824 */ /* 0x000fe200078e0a03 */
[C---:B------:R-:W-:Y:S01]  /*0470*/  IADD3 R6, PT, PT, R5.reuse, 0x7f, -R6 ;  /* 0x0000007f05067810 */ /* 0x040fe20007ffe806 */
[----:B------:R-:W-:Y:S02]  /*0480*/  IMAD R0, R5, -0x800000, R7 ;  /* 0xff80000005007824 */ /* 0x000fe400078e0207 */
[----:B------:R-:W0:Y:S01]  /*0490*/  MUFU.RCP R8, R3 ;  /* 0x0000000300087308 */ /* 0x000e220000001000 */
[----:B------:R-:W-:Y:S01]  /*04a0*/  FADD.FTZ R11, -R3, -RZ ;  /* 0x800000ff030b7221 */ /* 0x000fe20000010100 */
[----:B------:R-:W-:-:S03]  /*04b0*/  IMAD.IADD R6, R6, 0x1, R9 ;  /* 0x0000000106067824 */ /* 0x000fc600078e0209 */
[----:B0-----:R-:W-:-:S04]  /*04c0*/  FFMA R13, R8, R11, 1 ;  /* 0x3f800000080d7423 */ /* 0x001fc8000000000b */
[----:B------:R-:W-:-:S04]  /*04d0*/  FFMA R10, R8, R13, R8 ;  /* 0x0000000d080a7223 */ /* 0x000fc80000000008 */
[----:B------:R-:W-:-:S04]  /*04e0*/  FFMA R7, R0, R10, RZ ;  /* 0x0000000a00077223 */ /* 0x000fc800000000ff */
[----:B------:R-:W-:-:S04]  /*04f0*/  FFMA R8, R11, R7, R0 ;  /* 0x000000070b087223 */ /* 0x000fc80000000000 */
[----:B------:R-:W-:-:S04]  /*0500*/  FFMA R7, R10, R8, R7 ;  /* 0x000000080a077223 */ /* 0x000fc80000000007 */
[----:B------:R-:W-:-:S04]  /*0510*/  FFMA R8, R11, R7, R0 ;  /* 0x000000070b087223 */ /* 0x000fc80000000000 */
[----:B------:R-:W-:-:S05]  /*0520*/  FFMA R0, R10, R8, R7 ;  /* 0x000000080a007223 */ /* 0x000fca0000000007 */
[----:B------:R-:W-:-:S04]  /*0530*/  SHF.R.U32.HI R3, RZ, 0x17, R0 ;  /* 0x00000017ff037819 */ /* 0x000fc80000011600 */
[----:B------:R-:W-:-:S05]  /*0540*/  LOP3.LUT R3, R3, 0xff, RZ, 0xc0, !PT ;  /* 0x000000ff03037812 */ /* 0x000fca00078ec0ff */
[----:B------:R-:W-:-:S04]  /*0550*/  IMAD.IADD R9, R3, 0x1, R6 ;  /* 0x0000000103097824 */ /* 0x000fc800078e0206 */
[----:B------:R-:W-:-:S05]  /*0560*/  VIADD R3, R9, 0xffffffff ;  /* 0xffffffff09037836 */ /* 0x000fca0000000000 */
[----:B------:R-:W-:-:S13]  /*0570*/  ISETP.GE.U32.AND P0, PT, R3, 0xfe, PT ;  /* 0x000000fe0300780c */ /* 0x000fda0003f06070 */
[----:B------:R-:W-:Y:S05]  /*0580*/  @!P0 BRA `(.L_x_10) ;  /* 0x0000000000808947 */ /* 0x000fea0003800000 */
[----:B------:R-:W-:-:S13]  /*0590*/  ISETP.GT.AND P0, PT, R9, 0xfe, PT ;  /* 0x000000fe0900780c */ /* 0x000fda0003f04270 */
[----:B------:R-:W-:Y:S05]  /*05a0*/  @P0 BRA `(.L_x_11) ;  /* 0x00000000006c0947 */ /* 0x000fea0003800000 */
[----:B------:R-:W-:-:S13]  /*05b0*/  ISETP.GE.AND P0, PT, R9, 0x1, PT ;  /* 0x000000010900780c */ /* 0x000fda0003f06270 */
[----:B------:R-:W-:Y:S05]  /*05c0*/  @P0 BRA `(.L_x_12) ;  /* 0x0000000000740947 */ /* 0x000fea0003800000 */
[----:B------:R-:W-:Y:S02]  /*05d0*/  ISETP.GE.AND P0, PT, R9, -0x18, PT ;  /* 0xffffffe80900780c */ /* 0x000fe40003f06270 */
[----:B------:R-:W-:-:S11]  /*05e0*/  LOP3.LUT R0, R0, 0x80000000, RZ, 0xc0, !PT ;  /* 0x8000000000007812 */ /* 0x000fd600078ec0ff */
[----:B------:R-:W-:Y:S05]  /*05f0*/  @!P0 BRA `(.L_x_12) ;  /* 0x0000000000688947 */ /* 0x000fea0003800000 */
[CCC-:B------:R-:W-:Y:S01]  /*0600*/  FFMA.RZ R3, R10.reuse, R8.reuse, R7.reuse ;  /* 0x000000080a037223 */ /* 0x1c0fe2000000c007 */
[CCC-:B------:R-:W-:Y:S01]  /*0610*/  FFMA.RM R6, R10.reuse, R8.reuse, R7.reuse ;  /* 0x000000080a067223 */ /* 0x1c0fe20000004007 */
[C---:B------:R-:W-:Y:S02]  /*0620*/  ISETP.NE.AND P2, PT, R9.reuse, RZ, PT ;  /* 0x000000ff0900720c */ /* 0x040fe40003f45270 */
[----:B------:R-:W-:Y:S02]  /*0630*/  ISETP.NE.AND P1, PT, R9, RZ, PT ;  /* 0x000000ff0900720c */ /* 0x000fe40003f25270 */
[----:B------:R-:W-:Y:S01]  /*0640*/  LOP3.LUT R5, R3, 0x7fffff, RZ, 0xc0, !PT ;  /* 0x007fffff03057812 */ /* 0x000fe200078ec0ff */
[----:B------:R-:W-:Y:S01]  /*0650*/  FFMA.RP R3, R10, R8, R7 ;  /* 0x000000080a037223 */ /* 0x000fe20000008007 */
[----:B------:R-:W-:Y:S02]  /*0660*/  VIADD R8, R9, 0x20 ;  /* 0x0000002009087836 */ /* 0x000fe40000000000 */
[----:B------:R-:W-:Y:S01]  /*0670*/  LOP3.LUT R5, R5, 0x800000, RZ, 0xfc, !PT ;  /* 0x0080000005057812 */ /* 0x000fe200078efcff */
[----:B------:R-:W-:Y:S01]  /*0680*/  IMAD.MOV R7, RZ, RZ, -R9 ;  /* 0x000000ffff077224 */ /* 0x000fe200078e0a09 */
[----:B------:R-:W-:-:S02]  /*0690*/  FSETP.NEU.FTZ.AND P0, PT, R3, R6, PT ;  /* 0x000000060300720b */ /* 0x000fc40003f1d000 */
[----:B------:R-:W-:Y:S02]  /*06a0*/  SHF.L.U32 R8, R5, R8, RZ ;  /* 0x0000000805087219 */ /* 0x000fe400000006ff */
[----:B------:R-:W-:Y:S02]  /*06b0*/  SEL R6, R7, RZ, P2 ;  /* 0x000000ff07067207 */ /* 0x000fe40001000000 */
[----:B------:R-:W-:Y:S02]  /*06c0*/  ISETP.NE.AND P1, PT, R8, RZ, P1 ;  /* 0x000000ff0800720c */ /* 0x000fe40000f25270 */
[----:B------:R-:W-:Y:S02]  /*06d0*/  SHF.R.U32.HI R6, RZ, R6, R5 ;  /* 0x00000006ff067219 */ /* 0x000fe40000011605 */
[----:B------:R-:W-:Y:S02]  /*06e0*/  PLOP3.LUT P0, PT, P0, P1, PT, 0xf8, 0x8f ;  /* 0x00000000008f781c */ /* 0x000fe40000703f70 */
[----:B------:R-:W-:-:S02]  /*06f0*/  SHF.R.U32.HI R8, RZ, 0x1, R6 ;  /* 0x00000001ff087819 */ /* 0x000fc40000011606 */
[----:B------:R-:W-:-:S04]  /*0700*/  SEL R3, RZ, 0x1, !P0 ;  /* 0x00000001ff037807 */ /* 0x000fc80004000000 */
[----:B------:R-:W-:-:S04]  /*0710*/  LOP3.LUT R3, R3, 0x1, R8, 0xf8, !PT ;  /* 0x0000000103037812 */ /* 0x000fc800078ef808 */
[----:B------:R-:W-:-:S05]  /*0720*/  LOP3.LUT R3, R3, R6, RZ, 0xc0, !PT ;  /* 0x0000000603037212 */ /* 0x000fca00078ec0ff */
[----:B------:R-:W-:-:S05]  /*0730*/  IMAD.IADD R3, R8, 0x1, R3 ;  /* 0x0000000108037824 */ /* 0x000fca00078e0203 */
[----:B------:R-:W-:Y:S01]  /*0740*/  LOP3.LUT R0, R3, R0, RZ, 0xfc, !PT ;  /* 0x0000000003007212 */ /* 0x000fe200078efcff */
[----:B------:R-:W-:Y:S06]  /*0750*/  BRA `(.L_x_12) ;  /* 0x0000000000107947 */ /* 0x000fec0003800000 */
.L_x_11:
[----:B------:R-:W-:-:S04]  /*0760*/  LOP3.LUT R0, R0, 0x80000000, RZ, 0xc0, !PT ;  /* 0x8000000000007812 */ /* 0x000fc800078ec0ff */
[----:B------:R-:W-:Y:S01]  /*0770*/  LOP3.LUT R0, R0, 0x7f800000, RZ, 0xfc, !PT ;  /* 0x7f80000000007812 */ /* 0x000fe200078efcff */
[----:B------:R-:W-:Y:S06]  /*0780*/  BRA `(.L_x_12) ;  /* 0x0000000000047947 */ /* 0x000fec0003800000 */
.L_x_10:
[----:B------:R-:W-:-:S07]  /*0790*/  IMAD R0, R6, 0x800000, R0 ;  /* 0x0080000006007824 */ /* 0x000fce00078e0200 */
.L_x_12:
[----:B------:R-:W-:Y:S05]  /*07a0*/  BSYNC.RECONVERGENT B3 ;  /* 0x0000000000037941 */ /* 0x000fea0003800200 */
.L_x_9:
[----:B------:R-:W-:Y:S05]  /*07b0*/  BRA `(.L_x_13) ;  /* 0x0000000000207947 */ /* 0x000fea0003800000 */
.L_x_8:
[----:B------:R-:W-:-:S04]  /*07c0*/  LOP3.LUT R0, R8, 0x80000000, R7, 0x48, !PT ;  /* 0x8000000008007812 */ /* 0x000fc800078e4807 */
[----:B------:R-:W-:Y:S01]  /*07d0*/  LOP3.LUT R0, R0, 0x7f800000, RZ, 0xfc, !PT ;  /* 0x7f80000000007812 */ /* 0x000fe200078efcff */
[----:B------:R-:W-:Y:S06]  /*07e0*/  BRA `(.L_x_13) ;  /* 0x0000000000147947 */ /* 0x000fec0003800000 */
.L_x_7:
[----:B------:R-:W-:Y:S01]  /*07f0*/  LOP3.LUT R0, R8, 0x80000000, R7, 0x48, !PT ;  /* 0x8000000008007812 */ /* 0x000fe200078e4807 */
[----:B------:R-:W-:Y:S06]  /*0800*/  BRA `(.L_x_13) ;  /* 0x00000000000c7947 */ /* 0x000fec0003800000 */
.L_x_6:
[----:B------:R-:W0:Y:S01]  /*0810*/  MUFU.RSQ R0, -QNAN ;  /* 0xffc0000000007908 */ /* 0x000e220000001400 */
[----:B------:R-:W-:Y:S05]  /*0820*/  BRA `(.L_x_13) ;  /* 0x0000000000047947 */ /* 0x000fea0003800000 */
.L_x_5:
[----:B------:R-:W-:-:S07]  /*0830*/  FADD.FTZ R0, R0, R3 ;  /* 0x0000000300007221 */ /* 0x000fce0000010000 */
.L_x_13:
[----:B------:R-:W-:Y:S05]  /*0840*/  BSYNC.RECONVERGENT B2 ;  /* 0x0000000000027941 */ /* 0x000fea0003800200 */
.L_x_3:
[----:B------:R-:W-:-:S04]  /*0850*/  IMAD.MOV.U32 R5, RZ, RZ, 0x0 ;  /* 0x00000000ff057424 */ /* 0x000fc800078e00ff */
[----:B0-----:R-:W-:Y:S05]  /*0860*/  RET.REL.NODEC R4 `(compute) ;  /* 0xfffffff404e47950 */ /* 0x001fea0003c3ffff */
.L_x_14:
[----:B------:R-:W-:-:S00]  /*0870*/  BRA `(.L_x_14) ;  /* 0xfffffffc00fc7947 */ /* 0x000fc0000383ffff */
[----:B------:R-:W-:-:S00]  /*0880*/  NOP ;  /* 0x0000000000007918 */ /* 0x000fc00000000000 */
[----:B------:R-:W-:-:S00]  /*0890*/  NOP ;  /* 0x0000000000007918 */ /* 0x000fc00000000000 */
[----:B------:R-:W-:-:S00]  /*08a0*/  NOP ;  /* 0x0000000000007918 */ /* 0x000fc00000000000 */
[----:B------:R-:W-:-:S00]  /*08b0*/  NOP ;  /* 0x0000000000007918 */ /* 0x000fc00000000000 */
[----:B------:R-:W-:-:S00]  /*08c0*/  NOP ;  /* 0x0000000000007918 */ /* 0x000fc00000000000 */
[----:B------:R-:W-:-:S00]  /*08d0*/  NOP ;  /* 0x0000000000007918 */ /* 0x000fc00000000000 */
[----:B------:R-:W-:-:S00]  /*08e0*/  NOP ;  /* 0x0000000000007918 */ /* 0x000fc00000000000 */
[----:B------:R-:W-:-:S00]  /*08f0*/  NOP ;  /* 0x0000000000007918 */ /* 0x000fc00000000000 */
.L_x_15:


//--------------------- .nv.shared.reserved.0     --------------------------
	.section	.nv.shared.reserved.0,"aw",@nobits
	.weak		__nv_reservedSMEM_offset_0_alias
	.size		__nv_reservedSMEM_offset_0_alias, 0, 64
	.other		__nv_reservedSMEM_offset_0_alias,@"STO_CUDA_RESERVED_SHARED STV_DEFAULT"
__nv_reservedSMEM_offset_0_alias:
	.zero		0
	.zero		64


//--------------------- .nv.constant0.compute     --------------------------
	.section	.nv.constant0.compute,"a",@progbits
	.sectionflags	@""
	.align	4
.nv.constant0.compute:
	.zero		920


//--------------------- SYMBOLS --------------------------

	.type		.nv.reservedSmem.offset0,@object
	.size		.nv.reservedSmem.offset0,0x4
